//
// Generated by NVIDIA NVVM Compiler
//
// Compiler Build ID: CL-36424714
// Cuda compilation tools, release 13.0, V13.0.88
// Based on NVVM 20.0.0
//

.version 9.0
.target sm_100
.address_size 64

	// .globl	_Z16heat_step_kernelPKfPfjfff

.visible .entry _Z16heat_step_kernelPKfPfjfff(
	.param .u64 .ptr .align 1 _Z16heat_step_kernelPKfPfjfff_param_0,
	.param .u64 .ptr .align 1 _Z16heat_step_kernelPKfPfjfff_param_1,
	.param .u32 _Z16heat_step_kernelPKfPfjfff_param_2,
	.param .f32 _Z16heat_step_kernelPKfPfjfff_param_3,
	.param .f32 _Z16heat_step_kernelPKfPfjfff_param_4,
	.param .f32 _Z16heat_step_kernelPKfPfjfff_param_5
)
{
	.reg .pred 	%p<15>;
	.reg .b32 	%r<24>;
	.reg .b32 	%f<22>;
	.reg .b64 	%rd<47>;

	ld.param.u64 	%rd3, [_Z16heat_step_kernelPKfPfjfff_param_0];
	ld.param.u64 	%rd4, [_Z16heat_step_kernelPKfPfjfff_param_1];
	ld.param.u32 	%r5, [_Z16heat_step_kernelPKfPfjfff_param_2];
	ld.param.f32 	%f1, [_Z16heat_step_kernelPKfPfjfff_param_3];
	ld.param.f32 	%f2, [_Z16heat_step_kernelPKfPfjfff_param_4];
	ld.param.f32 	%f3, [_Z16heat_step_kernelPKfPfjfff_param_5];
	cvta.to.global.u64 	%rd1, %rd4;
	cvta.to.global.u64 	%rd2, %rd3;
	mov.u32 	%r6, %ctaid.z;
	mov.u32 	%r7, %ntid.z;
	mov.u32 	%r8, %tid.z;
	mad.lo.s32 	%r1, %r6, %r7, %r8;
	mov.u32 	%r9, %ctaid.y;
	mov.u32 	%r10, %ntid.y;
	mov.u32 	%r11, %tid.y;
	mad.lo.s32 	%r12, %r9, %r10, %r11;
	mov.u32 	%r13, %ctaid.x;
	mov.u32 	%r14, %ntid.x;
	mov.u32 	%r15, %tid.x;
	mad.lo.s32 	%r3, %r13, %r14, %r15;
	max.u32 	%r16, %r1, %r12;
	max.u32 	%r17, %r3, %r16;
	setp.ge.u32 	%p1, %r17, %r5;
	@%p1 bra 	$L__BB0_4;
	setp.gt.u32 	%p2, %r5, 2;
	setp.ne.s32 	%p3, %r1, 0;
	setp.ne.s32 	%p4, %r12, 0;
	and.pred  	%p5, %p3, %p4;
	and.pred  	%p6, %p5, %p2;
	setp.ne.s32 	%p7, %r3, 0;
	and.pred  	%p8, %p7, %p6;
	add.s32 	%r18, %r5, -1;
	setp.ne.s32 	%p9, %r1, %r18;
	and.pred  	%p10, %p9, %p8;
	setp.ne.s32 	%p11, %r12, %r18;
	and.pred  	%p12, %p11, %p10;
	setp.ne.s32 	%p13, %r3, %r18;
	and.pred  	%p14, %p13, %p12;
	@%p14 bra 	$L__BB0_3;
	cvt.u64.u32 	%rd38, %r5;
	mul.wide.u32 	%rd39, %r5, %r1;
	cvt.u64.u32 	%rd40, %r12;
	cvt.u64.u32 	%rd41, %r3;
	add.s64 	%rd42, %rd39, %rd40;
	mad.lo.s64 	%rd43, %rd42, %rd38, %rd41;
	shl.b64 	%rd44, %rd43, 2;
	add.s64 	%rd45, %rd2, %rd44;
	ld.global.nc.f32 	%f21, [%rd45];
	add.s64 	%rd46, %rd1, %rd44;
	st.global.f32 	[%rd46], %f21;
	bra.uni 	$L__BB0_4;
$L__BB0_3:
	mul.f32 	%f4, %f1, %f2;
	mul.f32 	%f5, %f3, %f3;
	div.rn.f32 	%f6, %f4, %f5;
	cvt.u64.u32 	%rd5, %r5;
	mul.wide.u32 	%rd6, %r5, %r1;
	mul.lo.s64 	%rd7, %rd6, %rd5;
	mul.wide.u32 	%rd8, %r5, %r12;
	add.s64 	%rd9, %rd7, %rd8;
	cvt.u64.u32 	%rd10, %r3;
	add.s64 	%rd11, %rd9, %rd10;
	shl.b64 	%rd12, %rd11, 2;
	add.s64 	%rd13, %rd2, %rd12;
	ld.global.nc.f32 	%f7, [%rd13];
	add.s32 	%r19, %r1, -1;
	mul.wide.u32 	%rd14, %r5, %r19;
	add.s64 	%rd15, %rd8, %rd10;
	mad.lo.s64 	%rd16, %rd14, %rd5, %rd15;
	shl.b64 	%rd17, %rd16, 2;
	add.s64 	%rd18, %rd2, %rd17;
	ld.global.nc.f32 	%f8, [%rd18];
	add.s32 	%r20, %r1, 1;
	mul.wide.u32 	%rd19, %r5, %r20;
	mad.lo.s64 	%rd20, %rd19, %rd5, %rd15;
	shl.b64 	%rd21, %rd20, 2;
	add.s64 	%rd22, %rd2, %rd21;
	ld.global.nc.f32 	%f9, [%rd22];
	add.s32 	%r21, %r12, -1;
	mul.wide.u32 	%rd23, %r5, %r21;
	add.s64 	%rd24, %rd23, %rd10;
	add.s64 	%rd25, %rd24, %rd7;
	shl.b64 	%rd26, %rd25, 2;
	add.s64 	%rd27, %rd2, %rd26;
	ld.global.nc.f32 	%f10, [%rd27];
	add.s32 	%r22, %r12, 1;
	mul.wide.u32 	%rd28, %r5, %r22;
	add.s64 	%rd29, %rd28, %rd10;
	add.s64 	%rd30, %rd29, %rd7;
	shl.b64 	%rd31, %rd30, 2;
	add.s64 	%rd32, %rd2, %rd31;
	ld.global.nc.f32 	%f11, [%rd32];
	add.s32 	%r23, %r3, -1;
	cvt.u64.u32 	%rd33, %r23;
	add.s64 	%rd34, %rd9, %rd33;
	shl.b64 	%rd35, %rd34, 2;
	add.s64 	%rd36, %rd2, %rd35;
	ld.global.nc.f32 	%f12, [%rd36];
	ld.global.nc.f32 	%f13, [%rd13+4];
	add.f32 	%f14, %f8, %f9;
	add.f32 	%f15, %f14, %f10;
	add.f32 	%f16, %f15, %f11;
	add.f32 	%f17, %f16, %f12;
	add.f32 	%f18, %f17, %f13;
	fma.rn.f32 	%f19, %f7, 0fC0C00000, %f18;
	fma.rn.f32 	%f20, %f6, %f19, %f7;
	add.s64 	%rd37, %rd1, %rd12;
	st.global.f32 	[%rd37], %f20;
$L__BB0_4:
	ret;

}


// ===== COMPILED SASS (sm_100) =====

	.target	sm_100

	.elftype	@"ET_EXEC"


//--------------------- .note.nv.tkinfo           --------------------------
	.section	.note.nv.tkinfo,"",@"SHT_NOTE"
	.sectionflags	@"SHF_NOTE_NV_TKINFO"
	.tkinfo
        /*0018*/ 	.word	0x00000002
        /*0030*/ 	.string	""
        /*0030*/ 	.string	"ptxas"
        /*0030*/ 	.string	"Cuda compilation tools, release 13.0, V13.0.88"
        /*0030*/ 	.string	"Build cuda_13.0.r13.0/compiler.36424714_0"
        /*0030*/ 	.string	"-arch sm_100 -m 64 "



//--------------------- .note.nv.cuinfo           --------------------------
	.section	.note.nv.cuinfo,"",@"SHT_NOTE"
	.sectionflags	@"SHF_NOTE_NV_CUINFO"
        /*0018*/ 	.short	0x0002
        /*001a*/ 	.short	0x0064
        /*001c*/ 	.short	0x0082
	.zero		2


//--------------------- .nv.info                  --------------------------
	.section	.nv.info,"",@"SHT_CUDA_INFO"
	.align	4


	//----- nvinfo : EIATTR_REGCOUNT
	.align		4
        /*0000*/ 	.byte	0x04, 0x2f
        /*0002*/ 	.short	(.L_1 - .L_0)
	.align		4
.L_0:
        /*0004*/ 	.word	index@(_Z16heat_step_kernelPKfPfjfff)
        /*0008*/ 	.word	0x00000018


	//----- nvinfo : EIATTR_FRAME_SIZE
	.align		4
.L_1:
        /*000c*/ 	.byte	0x04, 0x11
        /*000e*/ 	.short	(.L_3 - .L_2)
	.align		4
.L_2:
        /*0010*/ 	.word	index@($__internal_0_$__cuda_sm3x_div_rn_noftz_f32_slowpath)
        /*0014*/ 	.word	0x00000000


	//----- nvinfo : EIATTR_FRAME_SIZE
	.align		4
.L_3:
        /*0018*/ 	.byte	0x04, 0x11
        /*001a*/ 	.short	(.L_5 - .L_4)
	.align		4
.L_4:
        /*001c*/ 	.word	index@(_Z16heat_step_kernelPKfPfjfff)
        /*0020*/ 	.word	0x00000000


	//----- nvinfo : EIATTR_MIN_STACK_SIZE
	.align		4
.L_5:
        /*0024*/ 	.byte	0x04, 0x12
        /*0026*/ 	.short	(.L_7 - .L_6)
	.align		4
.L_6:
        /*0028*/ 	.word	index@(_Z16heat_step_kernelPKfPfjfff)
        /*002c*/ 	.word	0x00000000
.L_7:


//--------------------- .nv.compat                --------------------------
	.section	.nv.compat,"",@"SHT_CUDA_COMPAT_INFO"
	.align	4
        /*0000*/ 	.byte	0x02, 0x09, 0x00, 0x00, 0x02, 0x02, 0x01, 0x00, 0x02, 0x05, 0x05, 0x00, 0x03, 0x07, 0x01, 0x01
        /*0010*/ 	.byte	0x02, 0x03, 0x00, 0x00, 0x02, 0x06, 0x01, 0x00, 0x04, 0x0b, 0x08, 0x00, 0x01, 0x00, 0x00, 0x00
        /*0020*/ 	.byte	0x00, 0x00, 0x00, 0x00


//--------------------- .nv.info._Z16heat_step_kernelPKfPfjfff --------------------------
	.section	.nv.info._Z16heat_step_kernelPKfPfjfff,"",@"SHT_CUDA_INFO"
	.sectionflags	@""
	.align	4


	//----- nvinfo : EIATTR_CUDA_API_VERSION
	.align		4
        /*0000*/ 	.byte	0x04, 0x37
        /*0002*/ 	.short	(.L_9 - .L_8)
.L_8:
        /*0004*/ 	.word	0x00000082


	//----- nvinfo : EIATTR_KPARAM_INFO
	.align		4
.L_9:
        /*0008*/ 	.byte	0x04, 0x17
        /*000a*/ 	.short	(.L_11 - .L_10)
.L_10:
        /*000c*/ 	.word	0x00000000
        /*0010*/ 	.short	0x0005
        /*0012*/ 	.short	0x001c
        /*0014*/ 	.byte	0x00, 0xf0, 0x11, 0x00


	//----- nvinfo : EIATTR_KPARAM_INFO
	.align		4
.L_11:
        /*0018*/ 	.byte	0x04, 0x17
        /*001a*/ 	.short	(.L_13 - .L_12)
.L_12:
        /*001c*/ 	.word	0x00000000
        /*0020*/ 	.short	0x0004
        /*0022*/ 	.short	0x0018
        /*0024*/ 	.byte	0x00, 0xf0, 0x11, 0x00


	//----- nvinfo : EIATTR_KPARAM_INFO
	.align		4
.L_13:
        /*0028*/ 	.byte	0x04, 0x17
        /*002a*/ 	.short	(.L_15 - .L_14)
.L_14:
        /*002c*/ 	.word	0x00000000
        /*0030*/ 	.short	0x0003
        /*0032*/ 	.short	0x0014
        /*0034*/ 	.byte	0x00, 0xf0, 0x11, 0x00


	//----- nvinfo : EIATTR_KPARAM_INFO
	.align		4
.L_15:
        /*0038*/ 	.byte	0x04, 0x17
        /*003a*/ 	.short	(.L_17 - .L_16)
.L_16:
        /*003c*/ 	.word	0x00000000
        /*0040*/ 	.short	0x0002
        /*0042*/ 	.short	0x0010
        /*0044*/ 	.byte	0x00, 0xf0, 0x11, 0x00


	//----- nvinfo : EIATTR_KPARAM_INFO
	.align		4
.L_17:
        /*0048*/ 	.byte	0x04, 0x17
        /*004a*/ 	.short	(.L_19 - .L_18)
.L_18:
        /*004c*/ 	.word	0x00000000
        /*0050*/ 	.short	0x0001
        /*0052*/ 	.short	0x0008
        /*0054*/ 	.byte	0x00, 0xf5, 0x21, 0x00


	//----- nvinfo : EIATTR_KPARAM_INFO
	.align		4
.L_19:
        /*0058*/ 	.byte	0x04, 0x17
        /*005a*/ 	.short	(.L_21 - .L_20)
.L_20:
        /*005c*/ 	.word	0x00000000
        /*0060*/ 	.short	0x0000
        /*0062*/ 	.short	0x0000
        /*0064*/ 	.byte	0x00, 0xf5, 0x21, 0x00


	//----- nvinfo : EIATTR_SPARSE_MMA_MASK
	.align		4
.L_21:
        /*0068*/ 	.byte	0x03, 0x50
        /*006a*/ 	.short	0x0000


	//----- nvinfo : EIATTR_MAXREG_COUNT
	.align		4
        /*006c*/ 	.byte	0x03, 0x1b
        /*006e*/ 	.short	0x00ff


	//----- nvinfo : EIATTR_MERCURY_ISA_VERSION
	.align		4
        /*0070*/ 	.byte	0x03, 0x5f
        /*0072*/ 	.short	0x0101


	//----- nvinfo : EIATTR_VRC_CTA_INIT_COUNT
	.align		4
        /*0074*/ 	.byte	0x02, 0x4a
	.zero		1
	.zero		1


	//----- nvinfo : EIATTR_EXIT_INSTR_OFFSETS
	.align		4
        /*0078*/ 	.byte	0x04, 0x1c
        /*007a*/ 	.short	(.L_23 - .L_22)


	//   ....[0]....
.L_22:
        /*007c*/ 	.word	0x00000100


	//   ....[1]....
        /*0080*/ 	.word	0x000002a0


	//   ....[2]....
        /*0084*/ 	.word	0x000007a0


	//----- nvinfo : EIATTR_CRS_STACK_SIZE
	.align		4
.L_23:
        /*0088*/ 	.byte	0x04, 0x1e
        /*008a*/ 	.short	(.L_25 - .L_24)
.L_24:
        /*008c*/ 	.word	0x00000000


	//----- nvinfo : EIATTR_CBANK_PARAM_SIZE
	.align		4
.L_25:
        /*0090*/ 	.byte	0x03, 0x19
        /*0092*/ 	.short	0x0020


	//----- nvinfo : EIATTR_PARAM_CBANK
	.align		4
        /*0094*/ 	.byte	0x04, 0x0a
        /*0096*/ 	.short	(.L_27 - .L_26)
	.align		4
.L_26:
        /*0098*/ 	.word	index@(.nv.constant0._Z16heat_step_kernelPKfPfjfff)
        /*009c*/ 	.short	0x0380
        /*009e*/ 	.short	0x0020


	//----- nvinfo : EIATTR_SW_WAR
	.align		4
.L_27:
        /*00a0*/ 	.byte	0x04, 0x36
        /*00a2*/ 	.short	(.L_29 - .L_28)
.L_28:
        /*00a4*/ 	.word	0x00000008
.L_29:


//--------------------- .nv.callgraph             --------------------------
	.section	.nv.callgraph,"",@"SHT_CUDA_CALLGRAPH"
	.align	4
	.sectionentsize	8
	.align		4
        /*0000*/ 	.word	0x00000000
	.align		4
        /*0004*/ 	.word	0xffffffff
	.align		4
        /*0008*/ 	.word	0x00000000
	.align		4
        /*000c*/ 	.word	0xfffffffe
	.align		4
        /*0010*/ 	.word	0x00000000
	.align		4
        /*0014*/ 	.word	0xfffffffd
	.align		4
        /*0018*/ 	.word	0x00000000
	.align		4
        /*001c*/ 	.word	0xfffffffc


//--------------------- .text._Z16heat_step_kernelPKfPfjfff --------------------------
	.section	.text._Z16heat_step_kernelPKfPfjfff,"ax",@progbits
	.align	128
        .global         _Z16heat_step_kernelPKfPfjfff
        .type           _Z16heat_step_kernelPKfPfjfff,@function
        .size           _Z16heat_step_kernelPKfPfjfff,(.L_x_11 - _Z16heat_step_kernelPKfPfjfff)
        .other          _Z16heat_step_kernelPKfPfjfff,@"STO_CUDA_ENTRY STV_DEFAULT"
_Z16heat_step_kernelPKfPfjfff:
.text._Z16heat_step_kernelPKfPfjfff:
[----:B------:R-:W-:Y:S01]  /*0000*/  LDC R1, c[0x0][0x37c] ;  /* 0x0000df00ff017b82 */ /* 0x000fe20000000800 */
[----:B------:R-:W0:Y:S07]  /*0010*/  S2R R0, SR_TID.Z ;  /* 0x0000000000007919 */ /* 0x000e2e0000002300 */
[----:B------:R-:W0:Y:S01]  /*0020*/  LDC R5, c[0x0][0x368] ;  /* 0x0000da00ff057b82 */ /* 0x000e220000000800 */
[----:B------:R-:W1:Y:S01]  /*0030*/  S2R R7, SR_TID.Y ;  /* 0x0000000000077919 */ /* 0x000e620000002200 */
[----:B------:R-:W2:Y:S06]  /*0040*/  S2R R3, SR_TID.X ;  /* 0x0000000000037919 */ /* 0x000eac0000002100 */
[----:B------:R-:W1:Y:S08]  /*0050*/  LDC R6, c[0x0][0x364] ;  /* 0x0000d900ff067b82 */ /* 0x000e700000000800 */
[----:B------:R-:W0:Y:S08]  /*0060*/  S2UR UR4, SR_CTAID.Z ;  /* 0x00000000000479c3 */ /* 0x000e300000002700 */
[----:B------:R-:W1:Y:S08]  /*0070*/  S2UR UR5, SR_CTAID.Y ;  /* 0x00000000000579c3 */ /* 0x000e700000002600 */
[----:B------:R-:W2:Y:S08]  /*0080*/  S2UR UR6, SR_CTAID.X ;  /* 0x00000000000679c3 */ /* 0x000eb00000002500 */
[----:B------:R-:W2:Y:S01]  /*0090*/  LDC R4, c[0x0][0x360] ;  /* 0x0000d800ff047b82 */ /* 0x000ea20000000800 */
[----:B0-----:R-:W-:-:S07]  /*00a0*/  IMAD R5, R5, UR4, R0 ;  /* 0x0000000405057c24 */ /* 0x001fce000f8e0200 */
[----:B------:R-:W0:Y:S01]  /*00b0*/  LDC R9, c[0x0][0x390] ;  /* 0x0000e400ff097b82 */ /* 0x000e220000000800 */
[----:B-1----:R-:W-:Y:S02]  /*00c0*/  IMAD R6, R6, UR5, R7 ;  /* 0x0000000506067c24 */ /* 0x002fe4000f8e0207 */
[----:B--2---:R-:W-:-:S05]  /*00d0*/  IMAD R4, R4, UR6, R3 ;  /* 0x0000000604047c24 */ /* 0x004fca000f8e0203 */
[----:B------:R-:W-:-:S04]  /*00e0*/  VIMNMX3.U32 R0, R5, R6, R4, !PT ;  /* 0x000000060500720f */ /* 0x000fc80007800004 */
[----:B0-----:R-:W-:-:S13]  /*00f0*/  ISETP.GE.U32.AND P0, PT, R0, R9, PT ;  /* 0x000000090000720c */ /* 0x001fda0003f06070 */
[----:B------:R-:W-:Y:S05]  /*0100*/  @P0 EXIT ;  /* 0x000000000000094d */ /* 0x000fea0003800000 */
[----:B------:R-:W-:Y:S01]  /*0110*/  ISETP.NE.AND P0, PT, R6, RZ, PT ;  /* 0x000000ff0600720c */ /* 0x000fe20003f05270 */
[----:B------:R-:W-:Y:S01]  /*0120*/  VIADD R3, R9, 0xffffffff ;  /* 0xffffffff09037836 */ /* 0x000fe20000000000 */
[----:B------:R-:W0:Y:S02]  /*0130*/  LDCU.64 UR4, c[0x0][0x358] ;  /* 0x00006b00ff0477ac */ /* 0x000e240008000a00 */
[----:B------:R-:W-:Y:S02]  /*0140*/  ISETP.NE.AND P0, PT, R5, RZ, P0 ;  /* 0x000000ff0500720c */ /* 0x000fe40000705270 */
[----:B------:R-:W-:Y:S02]  /*0150*/  ISETP.NE.AND P1, PT, R4, R3, PT ;  /* 0x000000030400720c */ /* 0x000fe40003f25270 */
[----:B------:R-:W-:-:S04]  /*0160*/  ISETP.GT.U32.AND P0, PT, R9, 0x2, P0 ;  /* 0x000000020900780c */ /* 0x000fc80000704070 */
[----:B------:R-:W-:-:S04]  /*0170*/  ISETP.NE.AND P0, PT, R4, RZ, P0 ;  /* 0x000000ff0400720c */ /* 0x000fc80000705270 */
[----:B------:R-:W-:-:S04]  /*0180*/  ISETP.NE.AND P0, PT, R5, R3, P0 ;  /* 0x000000030500720c */ /* 0x000fc80000705270 */
[----:B------:R-:W-:-:S13]  /*0190*/  ISETP.NE.AND P0, PT, R6, R3, P0 ;  /* 0x000000030600720c */ /* 0x000fda0000705270 */
[----:B0-----:R-:W-:Y:S05]  /*01a0*/  @P0 BRA P1, `(.L_x_0) ;  /* 0x0000000000400947 */ /* 0x001fea0000800000 */
[----:B------:R-:W-:Y:S01]  /*01b0*/  IMAD.MOV.U32 R7, RZ, RZ, RZ ;  /* 0x000000ffff077224 */ /* 0x000fe200078e00ff */
[----:B------:R-:W0:Y:S01]  /*01c0*/  LDCU.128 UR8, c[0x0][0x380] ;  /* 0x00007000ff0877ac */ /* 0x000e220008000c00 */
[----:B------:R-:W-:-:S04]  /*01d0*/  IMAD.WIDE.U32 R6, R5, R9, R6 ;  /* 0x0000000905067225 */ /* 0x000fc800078e0006 */
[----:B------:R-:W-:Y:S02]  /*01e0*/  IMAD.MOV.U32 R5, RZ, RZ, RZ ;  /* 0x000000ffff057224 */ /* 0x000fe400078e00ff */
[-C--:B------:R-:W-:Y:S02]  /*01f0*/  IMAD R3, R7, R9.reuse, RZ ;  /* 0x0000000907037224 */ /* 0x080fe400078e02ff */
[----:B------:R-:W-:-:S04]  /*0200*/  IMAD.WIDE.U32 R4, R6, R9, R4 ;  /* 0x0000000906047225 */ /* 0x000fc800078e0004 */
[----:B------:R-:W-:Y:S02]  /*0210*/  IMAD.IADD R3, R5, 0x1, R3 ;  /* 0x0000000105037824 */ /* 0x000fe400078e0203 */
[----:B------:R-:W-:-:S03]  /*0220*/  IMAD.SHL.U32 R5, R4, 0x4, RZ ;  /* 0x0000000404057824 */ /* 0x000fc600078e00ff */
[----:B------:R-:W-:Y:S02]  /*0230*/  SHF.L.U64.HI R0, R4, 0x2, R3 ;  /* 0x0000000204007819 */ /* 0x000fe40000010203 */
[----:B0-----:R-:W-:-:S04]  /*0240*/  IADD3 R2, P0, PT, R5, UR8, RZ ;  /* 0x0000000805027c10 */ /* 0x001fc8000ff1e0ff */
[----:B------:R-:W-:-:S06]  /*0250*/  IADD3.X R3, PT, PT, R0, UR9, RZ, P0, !PT ;  /* 0x0000000900037c10 */ /* 0x000fcc00087fe4ff */
[----:B------:R-:W2:Y:S01]  /*0260*/  LDG.E.CONSTANT R3, desc[UR4][R2.64] ;  /* 0x0000000402037981 */ /* 0x000ea2000c1e9900 */
[----:B------:R-:W-:-:S04]  /*0270*/  IADD3 R4, P0, PT, R5, UR10, RZ ;  /* 0x0000000a05047c10 */ /* 0x000fc8000ff1e0ff */
[----:B------:R-:W-:-:S05]  /*0280*/  IADD3.X R5, PT, PT, R0, UR11, RZ, P0, !PT ;  /* 0x0000000b00057c10 */ /* 0x000fca00087fe4ff */
[----:B--2---:R-:W-:Y:S01]  /*0290*/  STG.E desc[UR4][R4.64], R3 ;  /* 0x0000000304007986 */ /* 0x004fe2000c101904 */
[----:B------:R-:W-:Y:S05]  /*02a0*/  EXIT ;  /* 0x000000000000794d */ /* 0x000fea0003800000 */
.L_x_0:
[----:B------:R-:W0:Y:S01]  /*02b0*/  LDC.64 R8, c[0x0][0x398] ;  /* 0x0000e600ff087b82 */ /* 0x000e220000000a00 */
[----:B------:R-:W1:Y:S01]  /*02c0*/  LDCU UR6, c[0x0][0x394] ;  /* 0x00007280ff0677ac */ /* 0x000e620008000800 */
[----:B0-----:R-:W-:Y:S01]  /*02d0*/  FMUL R3, R9, R9 ;  /* 0x0000000909037220 */ /* 0x001fe20000400000 */
[----:B-1----:R-:W-:-:S03]  /*02e0*/  FMUL R0, R8, UR6 ;  /* 0x0000000608007c20 */ /* 0x002fc60008400000 */
[----:B------:R-:W0:Y:S08]  /*02f0*/  MUFU.RCP R2, R3 ;  /* 0x0000000300027308 */ /* 0x000e300000001000 */
[----:B------:R-:W1:Y:S01]  /*0300*/  FCHK P0, R0, R3 ;  /* 0x0000000300007302 */ /* 0x000e620000000000 */
[----:B0-----:R-:W-:-:S04]  /*0310*/  FFMA R9, -R3, R2, 1 ;  /* 0x3f80000003097423 */ /* 0x001fc80000000102 */
[----:B------:R-:W-:-:S04]  /*0320*/  FFMA R9, R2, R9, R2 ;  /* 0x0000000902097223 */ /* 0x000fc80000000002 */
[----:B------:R-:W-:-:S04]  /*0330*/  FFMA R2, R0, R9, RZ ;  /* 0x0000000900027223 */ /* 0x000fc800000000ff */
[----:B------:R-:W-:-:S04]  /*0340*/  FFMA R8, -R3, R2, R0 ;  /* 0x0000000203087223 */ /* 0x000fc80000000100 */
[----:B------:R-:W-:Y:S01]  /*0350*/  FFMA R2, R9, R8, R2 ;  /* 0x0000000809027223 */ /* 0x000fe20000000002 */
[----:B-1----:R-:W-:Y:S06]  /*0360*/  @!P0 BRA `(.L_x_1) ;  /* 0x00000000000c8947 */ /* 0x002fec0003800000 */
[----:B------:R-:W-:-:S07]  /*0370*/  MOV R2, 0x390 ;  /* 0x0000039000027802 */ /* 0x000fce0000000f00 */
[----:B------:R-:W-:Y:S05]  /*0380*/  CALL.REL.NOINC `($__internal_0_$__cuda_sm3x_div_rn_noftz_f32_slowpath) ;  /* 0x0000000400087944 */ /* 0x000fea0003c00000 */
[----:B------:R-:W-:-:S07]  /*0390*/  IMAD.MOV.U32 R2, RZ, RZ, R0 ;  /* 0x000000ffff027224 */ /* 0x000fce00078e0000 */
.L_x_1:
[----:B------:R-:W0:Y:S01]  /*03a0*/  LDCU UR6, c[0x0][0x390] ;  /* 0x00007200ff0677ac */ /* 0x000e220008000800 */
[----:B------:R-:W-:Y:S02]  /*03b0*/  HFMA2 R9, -RZ, RZ, 0, 0 ;  /* 0x00000000ff097431 */ /* 0x000fe400000001ff */
[C---:B------:R-:W-:Y:S01]  /*03c0*/  VIADD R18, R5.reuse, 0xffffffff ;  /* 0xffffffff05127836 */ /* 0x040fe20000000000 */
[----:B------:R-:W1:Y:S01]  /*03d0*/  LDCU.128 UR8, c[0x0][0x380] ;  /* 0x00007000ff0877ac */ /* 0x000e620008000c00 */
[----:B------:R-:W-:Y:S02]  /*03e0*/  IMAD.MOV.U32 R8, RZ, RZ, R4 ;  /* 0x000000ffff087224 */ /* 0x000fe400078e0004 */
[----:B------:R-:W-:Y:S02]  /*03f0*/  VIADD R12, R5, 0x1 ;  /* 0x00000001050c7836 */ /* 0x000fe40000000000 */
[C---:B------:R-:W-:Y:S02]  /*0400*/  VIADD R15, R6.reuse, 0xffffffff ;  /* 0xffffffff060f7836 */ /* 0x040fe40000000000 */
[----:B------:R-:W-:-:S02]  /*0410*/  VIADD R21, R6, 0x1 ;  /* 0x0000000106157836 */ /* 0x000fc40000000000 */
[----:B0-----:R-:W-:-:S04]  /*0420*/  IMAD.WIDE.U32 R18, R18, UR6, RZ ;  /* 0x0000000612127c25 */ /* 0x001fc8000f8e00ff */
[----:B------:R-:W-:-:S04]  /*0430*/  IMAD.WIDE.U32 R16, R6, UR6, R8 ;  /* 0x0000000606107c25 */ /* 0x000fc8000f8e0008 */
[----:B------:R-:W-:-:S04]  /*0440*/  IMAD.WIDE.U32 R12, R12, UR6, RZ ;  /* 0x000000060c0c7c25 */ /* 0x000fc8000f8e00ff */
[----:B------:R-:W-:-:S04]  /*0450*/  IMAD.WIDE.U32 R10, R5, UR6, RZ ;  /* 0x00000006050a7c25 */ /* 0x000fc8000f8e00ff */
[----:B------:R-:W-:Y:S02]  /*0460*/  IMAD R3, R19, UR6, RZ ;  /* 0x0000000613037c24 */ /* 0x000fe4000f8e02ff */
[----:B------:R-:W-:-:S04]  /*0470*/  IMAD.WIDE.U32 R18, R18, UR6, R16 ;  /* 0x0000000612127c25 */ /* 0x000fc8000f8e0010 */
[----:B------:R-:W-:Y:S02]  /*0480*/  IMAD R7, R11, UR6, RZ ;  /* 0x000000060b077c24 */ /* 0x000fe4000f8e02ff */
[----:B------:R-:W-:Y:S01]  /*0490*/  IMAD.WIDE.U32 R16, R12, UR6, R16 ;  /* 0x000000060c107c25 */ /* 0x000fe2000f8e0010 */
[----:B-1----:R-:W-:-:S03]  /*04a0*/  LEA R12, P2, R18, UR8, 0x2 ;  /* 0x00000008120c7c11 */ /* 0x002fc6000f8410ff */
[----:B------:R-:W-:-:S04]  /*04b0*/  IMAD.WIDE.U32 R14, R15, UR6, R8 ;  /* 0x000000060f0e7c25 */ /* 0x000fc8000f8e0008 */
[----:B------:R-:W-:-:S04]  /*04c0*/  IMAD.WIDE.U32 R10, R10, UR6, RZ ;  /* 0x000000060a0a7c25 */ /* 0x000fc8000f8e00ff */
[----:B------:R-:W-:Y:S01]  /*04d0*/  IMAD.IADD R3, R19, 0x1, R3 ;  /* 0x0000000113037824 */ /* 0x000fe200078e0203 */
[-C--:B------:R-:W-:Y:S01]  /*04e0*/  IADD3 R0, P1, PT, R14, R10.reuse, RZ ;  /* 0x0000000a0e007210 */ /* 0x080fe20007f3e0ff */
[----:B------:R-:W-:Y:S02]  /*04f0*/  IMAD R5, R13, UR6, RZ ;  /* 0x000000060d057c24 */ /* 0x000fe4000f8e02ff */
[----:B------:R-:W-:Y:S01]  /*0500*/  IMAD.WIDE.U32 R20, R21, UR6, R8 ;  /* 0x0000000615147c25 */ /* 0x000fe2000f8e0008 */
[----:B------:R-:W-:Y:S02]  /*0510*/  LEA.HI.X R13, R18, UR9, R3, 0x2, P2 ;  /* 0x00000009120d7c11 */ /* 0x000fe400090f1403 */
[----:B------:R-:W-:Y:S01]  /*0520*/  LEA R8, P0, R16, UR8, 0x2 ;  /* 0x0000000810087c11 */ /* 0x000fe2000f8010ff */
[----:B------:R-:W-:Y:S01]  /*0530*/  IMAD.IADD R5, R17, 0x1, R5 ;  /* 0x0000000111057824 */ /* 0x000fe200078e0205 */
[----:B------:R-:W-:Y:S01]  /*0540*/  IADD3 R3, P2, PT, R20, R10, RZ ;  /* 0x0000000a14037210 */ /* 0x000fe20007f5e0ff */
[----:B------:R-:W-:Y:S01]  /*0550*/  IMAD.IADD R11, R11, 0x1, R7 ;  /* 0x000000010b0b7824 */ /* 0x000fe200078e0207 */
[----:B------:R-:W2:Y:S02]  /*0560*/  LDG.E.CONSTANT R12, desc[UR4][R12.64] ;  /* 0x000000040c0c7981 */ /* 0x000ea4000c1e9900 */
[----:B------:R-:W-:Y:S01]  /*0570*/  LEA.HI.X R9, R16, UR9, R5, 0x2, P0 ;  /* 0x0000000910097c11 */ /* 0x000fe200080f1405 */
[--C-:B------:R-:W-:Y:S01]  /*0580*/  IMAD.X R15, R15, 0x1, R11.reuse, P1 ;  /* 0x000000010f0f7824 */ /* 0x100fe200008e060b */
[----:B------:R-:W-:Y:S01]  /*0590*/  LEA R16, P0, R0, UR8, 0x2 ;  /* 0x0000000800107c11 */ /* 0x000fe2000f8010ff */
[--C-:B------:R-:W-:Y:S01]  /*05a0*/  IMAD.X R20, R21, 0x1, R11.reuse, P2 ;  /* 0x0000000115147824 */ /* 0x100fe200010e060b */
[C---:B------:R-:W-:Y:S01]  /*05b0*/  LEA R14, P1, R3.reuse, UR8, 0x2 ;  /* 0x00000008030e7c11 */ /* 0x040fe2000f8210ff */
[----:B------:R-:W-:Y:S01]  /*05c0*/  IMAD.WIDE.U32 R6, R6, UR6, R10 ;  /* 0x0000000606067c25 */ /* 0x000fe2000f8e000a */
[----:B------:R-:W-:Y:S01]  /*05d0*/  LEA.HI.X R17, R0, UR9, R15, 0x2, P0 ;  /* 0x0000000900117c11 */ /* 0x000fe200080f140f */
[----:B------:R0:W2:Y:S01]  /*05e0*/  LDG.E.CONSTANT R9, desc[UR4][R8.64] ;  /* 0x0000000408097981 */ /* 0x0000a2000c1e9900 */
[----:B------:R-:W-:-:S02]  /*05f0*/  LEA.HI.X R15, R3, UR9, R20, 0x2, P1 ;  /* 0x00000009030f7c11 */ /* 0x000fc400088f1414 */
[C---:B------:R-:W-:Y:S01]  /*0600*/  IADD3 R3, PT, PT, R4.reuse, -0x1, RZ ;  /* 0xffffffff04037810 */ /* 0x040fe20007ffe0ff */
[----:B------:R-:W3:Y:S01]  /*0610*/  LDG.E.CONSTANT R16, desc[UR4][R16.64] ;  /* 0x0000000410107981 */ /* 0x000ee2000c1e9900 */
[----:B------:R-:W-:Y:S02]  /*0620*/  IADD3 R5, P0, PT, R4, R6, RZ ;  /* 0x0000000604057210 */ /* 0x000fe40007f1e0ff */
[----:B------:R-:W-:Y:S01]  /*0630*/  IADD3 R3, P1, PT, R6, R3, RZ ;  /* 0x0000000306037210 */ /* 0x000fe20007f3e0ff */
[----:B------:R-:W4:Y:S02]  /*0640*/  LDG.E.CONSTANT R14, desc[UR4][R14.64] ;  /* 0x000000040e0e7981 */ /* 0x000f24000c1e9900 */
[--C-:B------:R-:W-:Y:S01]  /*0650*/  IMAD.X R0, RZ, RZ, R7.reuse, P0 ;  /* 0x000000ffff007224 */ /* 0x100fe200000e0607 */
[----:B------:R-:W-:Y:S01]  /*0660*/  LEA R4, P0, R3, UR8, 0x2 ;  /* 0x0000000803047c11 */ /* 0x000fe2000f8010ff */
[----:B------:R-:W-:Y:S02]  /*0670*/  IMAD.X R6, RZ, RZ, R7, P1 ;  /* 0x000000ffff067224 */ /* 0x000fe400008e0607 */
[C---:B------:R-:W-:Y:S01]  /*0680*/  IMAD.SHL.U32 R10, R5.reuse, 0x4, RZ ;  /* 0x00000004050a7824 */ /* 0x040fe200078e00ff */
[----:B------:R-:W-:-:S02]  /*0690*/  SHF.L.U64.HI R11, R5, 0x2, R0 ;  /* 0x00000002050b7819 */ /* 0x000fc40000010200 */
[----:B------:R-:W-:Y:S02]  /*06a0*/  LEA.HI.X R5, R3, UR9, R6, 0x2, P0 ;  /* 0x0000000903057c11 */ /* 0x000fe400080f1406 */
[----:B------:R-:W-:-:S03]  /*06b0*/  IADD3 R6, P0, PT, R10, UR8, RZ ;  /* 0x000000080a067c10 */ /* 0x000fc6000ff1e0ff */
[----:B------:R-:W5:Y:S01]  /*06c0*/  LDG.E.CONSTANT R4, desc[UR4][R4.64] ;  /* 0x0000000404047981 */ /* 0x000f62000c1e9900 */
[----:B------:R-:W-:-:S05]  /*06d0*/  IADD3.X R7, PT, PT, R11, UR9, RZ, P0, !PT ;  /* 0x000000090b077c10 */ /* 0x000fca00087fe4ff */
[----:B------:R-:W5:Y:S04]  /*06e0*/  LDG.E.CONSTANT R0, desc[UR4][R6.64+0x4] ;  /* 0x0000040406007981 */ /* 0x000f68000c1e9900 */
[----:B------:R-:W5:Y:S01]  /*06f0*/  LDG.E.CONSTANT R3, desc[UR4][R6.64] ;  /* 0x0000000406037981 */ /* 0x000f62000c1e9900 */
[----:B0-----:R-:W-:Y:S01]  /*0700*/  IADD3 R8, P0, PT, R10, UR10, RZ ;  /* 0x0000000a0a087c10 */ /* 0x001fe2000ff1e0ff */
[----:B--2---:R-:W-:-:S04]  /*0710*/  FADD R9, R12, R9 ;  /* 0x000000090c097221 */ /* 0x004fc80000000000 */
[----:B---3--:R-:W-:-:S04]  /*0720*/  FADD R9, R16, R9 ;  /* 0x0000000910097221 */ /* 0x008fc80000000000 */
[----:B----4-:R-:W-:-:S04]  /*0730*/  FADD R9, R14, R9 ;  /* 0x000000090e097221 */ /* 0x010fc80000000000 */
[----:B-----5:R-:W-:-:S04]  /*0740*/  FADD R9, R4, R9 ;  /* 0x0000000904097221 */ /* 0x020fc80000000000 */
[----:B------:R-:W-:-:S04]  /*0750*/  FADD R0, R0, R9 ;  /* 0x0000000900007221 */ /* 0x000fc80000000000 */
[----:B------:R-:W-:Y:S01]  /*0760*/  FFMA R0, R3, -6, R0 ;  /* 0xc0c0000003007823 */ /* 0x000fe20000000000 */
[----:B------:R-:W-:-:S03]  /*0770*/  IADD3.X R9, PT, PT, R11, UR11, RZ, P0, !PT ;  /* 0x0000000b0b097c10 */ /* 0x000fc600087fe4ff */
[----:B------:R-:W-:-:S05]  /*0780*/  FFMA R3, R0, R2, R3 ;  /* 0x0000000200037223 */ /* 0x000fca0000000003 */
[----:B------:R-:W-:Y:S01]  /*0790*/  STG.E desc[UR4][R8.64], R3 ;  /* 0x0000000308007986 */ /* 0x000fe2000c101904 */
[----:B------:R-:W-:Y:S05]  /*07a0*/  EXIT ;  /* 0x000000000000794d */ /* 0x000fea0003800000 */
        .weak           $__internal_0_$__cuda_sm3x_div_rn_noftz_f32_slowpath
        .type           $__internal_0_$__cuda_sm3x_div_rn_noftz_f32_slowpath,@function
        .size           $__internal_0_$__cuda_sm3x_div_rn_noftz_f32_slowpath,(.L_x_11 - $__internal_0_$__cuda_sm3x_div_rn_noftz_f32_slowpath)
$__internal_0_$__cuda_sm3x_div_rn_noftz_f32_slowpath:
[--C-:B------:R-:W-:Y:S01]  /*07b0*/  SHF.R.U32.HI R9, RZ, 0x17, R3.reuse ;  /* 0x00000017ff097819 */ /* 0x100fe20000011603 */
[--C-:B------:R-:W-:Y:S01]  /*07c0*/  IMAD.MOV.U32 R11, RZ, RZ, R0.reuse ;  /* 0x000000ffff0b7224 */ /* 0x100fe200078e0000 */
[----:B------:R-:W-:Y:S01]  /*07d0*/  SHF.R.U32.HI R8, RZ, 0x17, R0 ;  /* 0x00000017ff087819 */ /* 0x000fe20000011600 */
[----:B------:R-:W-:Y:S01]  /*07e0*/  IMAD.MOV.U32 R12, RZ, RZ, R3 ;  /* 0x000000ffff0c7224 */ /* 0x000fe200078e0003 */
[----:B------:R-:W-:Y:S02]  /*07f0*/  LOP3.LUT R9, R9, 0xff, RZ, 0xc0, !PT ;  /* 0x000000ff09097812 */ /* 0x000fe400078ec0ff */
[----:B------:R-:W-:-:S03]  /*0800*/  LOP3.LUT R10, R8, 0xff, RZ, 0xc0, !PT ;  /* 0x000000ff080a7812 */ /* 0x000fc600078ec0ff */
[----:B------:R-:W-:Y:S02]  /*0810*/  VIADD R14, R9, 0xffffffff ;  /* 0xffffffff090e7836 */ /* 0x000fe40000000000 */
[----:B------:R-:W-:-:S03]  /*0820*/  VIADD R13, R10, 0xffffffff ;  /* 0xffffffff0a0d7836 */ /* 0x000fc60000000000 */
[----:B------:R-:W-:-:S04]  /*0830*/  ISETP.GT.U32.AND P0, PT, R14, 0xfd, PT ;  /* 0x000000fd0e00780c */ /* 0x000fc80003f04070 */
[----:B------:R-:W-:-:S13]  /*0840*/  ISETP.GT.U32.OR P0, PT, R13, 0xfd, P0 ;  /* 0x000000fd0d00780c */ /* 0x000fda0000704470 */
[----:B------:R-:W-:Y:S01]  /*0850*/  @!P0 MOV R8, RZ ;  /* 0x000000ff00088202 */ /* 0x000fe20000000f00 */
[----:B------:R-:W-:Y:S06]  /*0860*/  @!P0 BRA `(.L_x_2) ;  /* 0x00000000005c8947 */ /* 0x000fec0003800000 */
[----:B------:R-:W-:Y:S02]  /*0870*/  FSETP.GTU.FTZ.AND P0, PT, |R0|, +INF , PT ;  /* 0x7f8000000000780b */ /* 0x000fe40003f1c200 */
[----:B------:R-:W-:-:S04]  /*0880*/  FSETP.GTU.FTZ.AND P1, PT, |R3|, +INF , PT ;  /* 0x7f8000000300780b */ /* 0x000fc80003f3c200 */
[----:B------:R-:W-:-:S13]  /*0890*/  PLOP3.LUT P0, PT, P0, P1, PT, 0xf8, 0x8f ;  /* 0x00000000008f781c */ /* 0x000fda0000703f70 */
[----:B------:R-:W-:Y:S05]  /*08a0*/  @P0 BRA `(.L_x_3) ;  /* 0x0000000400440947 */ /* 0x000fea0003800000 */
[----:B------:R-:W-:-:S13]  /*08b0*/  LOP3.LUT P0, RZ, R12, 0x7fffffff, R11, 0xc8, !PT ;  /* 0x7fffffff0cff7812 */ /* 0x000fda000780c80b */
[----:B------:R-:W-:Y:S05]  /*08c0*/  @!P0 BRA `(.L_x_4) ;  /* 0x0000000400348947 */ /* 0x000fea0003800000 */
[C---:B------:R-:W-:Y:S02]  /*08d0*/  FSETP.NEU.FTZ.AND P2, PT, |R0|.reuse, +INF , PT ;  /* 0x7f8000000000780b */ /* 0x040fe40003f5d200 */
[----:B------:R-:W-:Y:S02]  /*08e0*/  FSETP.NEU.FTZ.AND P1, PT, |R3|, +INF , PT ;  /* 0x7f8000000300780b */ /* 0x000fe40003f3d200 */
[----:B------:R-:W-:-:S11]  /*08f0*/  FSETP.NEU.FTZ.AND P0, PT, |R0|, +INF , PT ;  /* 0x7f8000000000780b */ /* 0x000fd60003f1d200 */
[----:B------:R-:W-:Y:S05]  /*0900*/  @!P1 BRA !P2, `(.L_x_4) ;  /* 0x0000000400249947 */ /* 0x000fea0005000000 */
[----:B------:R-:W-:-:S04]  /*0910*/  LOP3.LUT P2, RZ, R11, 0x7fffffff, RZ, 0xc0, !PT ;  /* 0x7fffffff0bff7812 */ /* 0x000fc8000784c0ff */
[----:B------:R-:W-:-:S13]  /*0920*/  PLOP3.LUT P1, PT, P1, P2, PT, 0x2f, 0xf2 ;  /* 0x0000000000f2781c */ /* 0x000fda0000f24577 */
[----:B------:R-:W-:Y:S05]  /*0930*/  @P1 BRA `(.L_x_5) ;  /* 0x0000000400101947 */ /* 0x000fea0003800000 */
[----:B------:R-:W-:-:S04]  /*0940*/  LOP3.LUT P1, RZ, R12, 0x7fffffff, RZ, 0xc0, !PT ;  /* 0x7fffffff0cff7812 */ /* 0x000fc8000782c0ff */
[----:B------:R-:W-:-:S13]  /*0950*/  PLOP3.LUT P0, PT, P0, P1, PT, 0x2f, 0xf2 ;  /* 0x0000000000f2781c */ /* 0x000fda0000702577 */
[----:B------:R-:W-:Y:S05]  /*0960*/  @P0 BRA `(.L_x_6) ;  /* 0x0000000000f80947 */ /* 0x000fea0003800000 */
[----:B------:R-:W-:Y:S02]  /*0970*/  ISETP.GE.AND P0, PT, R13, RZ, PT ;  /* 0x000000ff0d00720c */ /* 0x000fe40003f06270 */
[----:B------:R-:W-:-:S11]  /*0980*/  ISETP.GE.AND P1, PT, R14, RZ, PT ;  /* 0x000000ff0e00720c */ /* 0x000fd60003f26270 */
[----:B------:R-:W-:Y:S02]  /*0990*/  @P0 IMAD.MOV.U32 R8, RZ, RZ, RZ ;  /* 0x000000ffff080224 */ /* 0x000fe400078e00ff */
[----:B------:R-:W-:Y:S01]  /*09a0*/  @!P0 FFMA R11, R0, 1.84467440737095516160e+19, RZ ;  /* 0x5f800000000b8823 */ /* 0x000fe200000000ff */
[----:B------:R-:W-:Y:S02]  /*09b0*/  @!P0 IMAD.MOV.U32 R8, RZ, RZ, -0x40 ;  /* 0xffffffc0ff088424 */ /* 0x000fe400078e00ff */
[----:B------:R-:W-:Y:S02]  /*09c0*/  @!P1 FFMA R12, R3, 1.84467440737095516160e+19, RZ ;  /* 0x5f800000030c9823 */ /* 0x000fe400000000ff */
[----:B------:R-:W-:-:S07]  /*09d0*/  @!P1 VIADD R8, R8, 0x40 ;  /* 0x0000004008089836 */ /* 0x000fce0000000000 */
.L_x_2:
[----:B------:R-:W-:Y:S01]  /*09e0*/  LEA R3, R9, 0xc0800000, 0x17 ;  /* 0xc080000009037811 */ /* 0x000fe200078eb8ff */
[----:B------:R-:W-:-:S04]  /*09f0*/  VIADD R10, R10, 0xffffff81 ;  /* 0xffffff810a0a7836 */ /* 0x000fc80000000000 */
[----:B------:R-:W-:Y:S01]  /*0a00*/  IMAD.IADD R3, R12, 0x1, -R3 ;  /* 0x000000010c037824 */ /* 0x000fe200078e0a03 */
[C---:B------:R-:W-:Y:S01]  /*0a10*/  IADD3 R9, PT, PT, R10.reuse, 0x7f, -R9 ;  /* 0x0000007f0a097810 */ /* 0x040fe20007ffe809 */
[----:B------:R-:W-:Y:S02]  /*0a20*/  IMAD R0, R10, -0x800000, R11 ;  /* 0xff8000000a007824 */ /* 0x000fe400078e020b */
[----:B------:R-:W0:Y:S01]  /*0a30*/  MUFU.RCP R12, R3 ;  /* 0x00000003000c7308 */ /* 0x000e220000001000 */
[----:B------:R-:W-:Y:S01]  /*0a40*/  FADD.FTZ R13, -R3, -RZ ;  /* 0x800000ff030d7221 */ /* 0x000fe20000010100 */
[----:B------:R-:W-:-:S03]  /*0a50*/  IMAD.IADD R9, R9, 0x1, R8 ;  /* 0x0000000109097824 */ /* 0x000fc600078e0208 */
[----:B0-----:R-:W-:-:S04]  /*0a60*/  FFMA R15, R12, R13, 1 ;  /* 0x3f8000000c0f7423 */ /* 0x001fc8000000000d */
[----:B------:R-:W-:-:S04]  /*0a70*/  FFMA R14, R12, R15, R12 ;  /* 0x0000000f0c0e7223 */ /* 0x000fc8000000000c */
[----:B------:R-:W-:-:S04]  /*0a80*/  FFMA R11, R0, R14, RZ ;  /* 0x0000000e000b7223 */ /* 0x000fc800000000ff */
[----:B------:R-:W-:-:S04]  /*0a90*/  FFMA R12, R13, R11, R0 ;  /* 0x0000000b0d0c7223 */ /* 0x000fc80000000000 */
[----:B------:R-:W-:-:S04]  /*0aa0*/  FFMA R11, R14, R12, R11 ;  /* 0x0000000c0e0b7223 */ /* 0x000fc8000000000b */
[----:B------:R-:W-:-:S04]  /*0ab0*/  FFMA R12, R13, R11, R0 ;  /* 0x0000000b0d0c7223 */ /* 0x000fc80000000000 */
[----:B------:R-:W-:-:S05]  /*0ac0*/  FFMA R0, R14, R12, R11 ;  /* 0x0000000c0e007223 */ /* 0x000fca000000000b */
[----:B------:R-:W-:-:S04]  /*0ad0*/  SHF.R.U32.HI R3, RZ, 0x17, R0 ;  /* 0x00000017ff037819 */ /* 0x000fc80000011600 */
[----:B------:R-:W-:-:S05]  /*0ae0*/  LOP3.LUT R3, R3, 0xff, RZ, 0xc0, !PT ;  /* 0x000000ff03037812 */ /* 0x000fca00078ec0ff */
[----:B------:R-:W-:-:S05]  /*0af0*/  IMAD.IADD R13, R3, 0x1, R9 ;  /* 0x00000001030d7824 */ /* 0x000fca00078e0209 */
[----:B------:R-:W-:-:S04]  /*0b00*/  IADD3 R3, PT, PT, R13, -0x1, RZ ;  /* 0xffffffff0d037810 */ /* 0x000fc80007ffe0ff */
[----:B------:R-:W-:-:S13]  /*0b10*/  ISETP.GE.U32.AND P0, PT, R3, 0xfe, PT ;  /* 0x000000fe0300780c */ /* 0x000fda0003f06070 */
[----:B------:R-:W-:Y:S05]  /*0b20*/  @!P0 BRA `(.L_x_7) ;  /* 0x0000000000808947 */ /* 0x000fea0003800000 */
[----:B------:R-:W-:-:S13]  /*0b30*/  ISETP.GT.AND P0, PT, R13, 0xfe, PT ;  /* 0x000000fe0d00780c */ /* 0x000fda0003f04270 */
[----:B------:R-:W-:Y:S05]  /*0b40*/  @P0 BRA `(.L_x_8) ;  /* 0x00000000006c0947 */ /* 0x000fea0003800000 */
[----:B------:R-:W-:-:S13]  /*0b50*/  ISETP.GE.AND P0, PT, R13, 0x1, PT ;  /* 0x000000010d00780c */ /* 0x000fda0003f06270 */
[----:B------:R-:W-:Y:S05]  /*0b60*/  @P0 BRA `(.L_x_9) ;  /* 0x0000000000980947 */ /* 0x000fea0003800000 */
[----:B------:R-:W-:Y:S02]  /*0b70*/  ISETP.GE.AND P0, PT, R13, -0x18, PT ;  /* 0xffffffe80d00780c */ /* 0x000fe40003f06270 */
[----:B------:R-:W-:-:S11]  /*0b80*/  LOP3.LUT R0, R0, 0x80000000, RZ, 0xc0, !PT ;  /* 0x8000000000007812 */ /* 0x000fd600078ec0ff */
[----:B------:R-:W-:Y:S05]  /*0b90*/  @!P0 BRA `(.L_x_9) ;  /* 0x00000000008c8947 */ /* 0x000fea0003800000 */
[CCC-:B------:R-:W-:Y:S01]  /*0ba0*/  FFMA.RZ R3, R14.reuse, R12.reuse, R11.reuse ;  /* 0x0000000c0e037223 */ /* 0x1c0fe2000000c00b */
[C---:B------:R-:W-:Y:S02]  /*0bb0*/  VIADD R10, R13.reuse, 0x20 ;  /* 0x000000200d0a7836 */ /* 0x040fe40000000000 */
[CCC-:B------:R-:W-:Y:S01]  /*0bc0*/  FFMA.RM R8, R14.reuse, R12.reuse, R11.reuse ;  /* 0x0000000c0e087223 */ /* 0x1c0fe2000000400b */
[----:B------:R-:W-:Y:S02]  /*0bd0*/  ISETP.NE.AND P2, PT, R13, RZ, PT ;  /* 0x000000ff0d00720c */ /* 0x000fe40003f45270 */
[----:B------:R-:W-:Y:S01]  /*0be0*/  LOP3.LUT R9, R3, 0x7fffff, RZ, 0xc0, !PT ;  /* 0x007fffff03097812 */ /* 0x000fe200078ec0ff */
[----:B------:R-:W-:Y:S01]  /*0bf0*/  FFMA.RP R3, R14, R12, R11 ;  /* 0x0000000c0e037223 */ /* 0x000fe2000000800b */
[----:B------:R-:W-:Y:S01]  /*0c00*/  IMAD.MOV R11, RZ, RZ, -R13 ;  /* 0x000000ffff0b7224 */ /* 0x000fe200078e0a0d */
[----:B------:R-:W-:Y:S02]  /*0c10*/  ISETP.NE.AND P1, PT, R13, RZ, PT ;  /* 0x000000ff0d00720c */ /* 0x000fe40003f25270 */
[----:B------:R-:W-:-:S02]  /*0c20*/  LOP3.LUT R9, R9, 0x800000, RZ, 0xfc, !PT ;  /* 0x0080000009097812 */ /* 0x000fc400078efcff */
[----:B------:R-:W-:Y:S02]  /*0c30*/  FSETP.NEU.FTZ.AND P0, PT, R3, R8, PT ;  /* 0x000000080300720b */ /* 0x000fe40003f1d000 */
[----:B------:R-:W-:Y:S02]  /*0c40*/  SHF.L.U32 R10, R9, R10, RZ ;  /* 0x0000000a090a7219 */ /* 0x000fe400000006ff */
[----:B------:R-:W-:Y:S02]  /*0c50*/  SEL R8, R11, RZ, P2 ;  /* 0x000000ff0b087207 */ /* 0x000fe40001000000 */
[----:B------:R-:W-:Y:S02]  /*0c60*/  ISETP.NE.AND P1, PT, R10, RZ, P1 ;  /* 0x000000ff0a00720c */ /* 0x000fe40000f25270 */
[----:B------:R-:W-:Y:S02]  /*0c70*/  SHF.R.U32.HI R8, RZ, R8, R9 ;  /* 0x00000008ff087219 */ /* 0x000fe40000011609 */
[----:B------:R-:W-:-:S02]  /*0c80*/  PLOP3.LUT P0, PT, P0, P1, PT, 0xf8, 0x8f ;  /* 0x00000000008f781c */ /* 0x000fc40000703f70 */
[----:B------:R-:W-:Y:S02]  /*0c90*/  SHF.R.U32.HI R10, RZ, 0x1, R8 ;  /* 0x00000001ff0a7819 */ /* 0x000fe40000011608 */
[----:B------:R-:W-:-:S04]  /*0ca0*/  SEL R3, RZ, 0x1, !P0 ;  /* 0x00000001ff037807 */ /* 0x000fc80004000000 */
[----:B------:R-:W-:-:S04]  /*0cb0*/  LOP3.LUT R3, R3, 0x1, R10, 0xf8, !PT ;  /* 0x0000000103037812 */ /* 0x000fc800078ef80a */
[----:B------:R-:W-:-:S05]  /*0cc0*/  LOP3.LUT R3, R3, R8, RZ, 0xc0, !PT ;  /* 0x0000000803037212 */ /* 0x000fca00078ec0ff */
[----:B------:R-:W-:-:S05]  /*0cd0*/  IMAD.IADD R3, R10, 0x1, R3 ;  /* 0x000000010a037824 */ /* 0x000fca00078e0203 */
[----:B------:R-:W-:Y:S01]  /*0ce0*/  LOP3.LUT R0, R3, R0, RZ, 0xfc, !PT ;  /* 0x0000000003007212 */ /* 0x000fe200078efcff */
[----:B------:R-:W-:Y:S06]  /*0cf0*/  BRA `(.L_x_9) ;  /* 0x0000000000347947 */ /* 0x000fec0003800000 */
.L_x_8:
[----:B------:R-:W-:-:S04]  /*0d00*/  LOP3.LUT R0, R0, 0x80000000, RZ, 0xc0, !PT ;  /* 0x8000000000007812 */ /* 0x000fc800078ec0ff */
[----:B------:R-:W-:Y:S01]  /*0d10*/  LOP3.LUT R0, R0, 0x7f800000, RZ, 0xfc, !PT ;  /* 0x7f80000000007812 */ /* 0x000fe200078efcff */
[----:B------:R-:W-:Y:S06]  /*0d20*/  BRA `(.L_x_9) ;  /* 0x0000000000287947 */ /* 0x000fec0003800000 */
.L_x_7:
[----:B------:R-:W-:Y:S01]  /*0d30*/  IMAD R0, R9, 0x800000, R0 ;  /* 0x0080000009007824 */ /* 0x000fe200078e0200 */
[----:B------:R-:W-:Y:S06]  /*0d40*/  BRA `(.L_x_9) ;  /* 0x0000000000207947 */ /* 0x000fec0003800000 */
.L_x_6:
[----:B------:R-:W-:-:S04]  /*0d50*/  LOP3.LUT R0, R12, 0x80000000, R11, 0x48, !PT ;  /* 0x800000000c007812 */ /* 0x000fc800078e480b */
[----:B------:R-:W-:Y:S01]  /*0d60*/  LOP3.LUT R0, R0, 0x7f800000, RZ, 0xfc, !PT ;  /* 0x7f80000000007812 */ /* 0x000fe200078efcff */
[----:B------:R-:W-:Y:S06]  /*0d70*/  BRA `(.L_x_9) ;  /* 0x0000000000147947 */ /* 0x000fec0003800000 */
.L_x_5:
[----:B------:R-:W-:Y:S01]  /*0d80*/  LOP3.LUT R0, R12, 0x80000000, R11, 0x48, !PT ;  /* 0x800000000c007812 */ /* 0x000fe200078e480b */
[----:B------:R-:W-:Y:S06]  /*0d90*/  BRA `(.L_x_9) ;  /* 0x00000000000c7947 */ /* 0x000fec0003800000 */
.L_x_4:
[----:B------:R-:W0:Y:S01]  /*0da0*/  MUFU.RSQ R0, -QNAN ;  /* 0xffc0000000007908 */ /* 0x000e220000001400 */
[----:B------:R-:W-:Y:S05]  /*0db0*/  BRA `(.L_x_9) ;  /* 0x0000000000047947 */ /* 0x000fea0003800000 */
.L_x_3:
[----:B------:R-:W-:-:S07]  /*0dc0*/  FADD.FTZ R0, R0, R3 ;  /* 0x0000000300007221 */ /* 0x000fce0000010000 */
.L_x_9:
[----:B------:R-:W-:-:S04]  /*0dd0*/  IMAD.MOV.U32 R3, RZ, RZ, 0x0 ;  /* 0x00000000ff037424 */ /* 0x000fc800078e00ff */
[----:B0-----:R-:W-:Y:S05]  /*0de0*/  RET.REL.NODEC R2 `(_Z16heat_step_kernelPKfPfjfff) ;  /* 0xfffffff002847950 */ /* 0x001fea0003c3ffff */
.L_x_10:
[----:B------:R-:W-:-:S00]  /*0df0*/  BRA `(.L_x_10) ;  /* 0xfffffffc00fc7947 */ /* 0x000fc0000383ffff */
[----:B------:R-:W-:-:S00]  /*0e00*/  NOP ;  /* 0x0000000000007918 */ /* 0x000fc00000000000 */
[----:B------:R-:W-:-:S00]  /*0e10*/  NOP ;  /* 0x0000000000007918 */ /* 0x000fc00000000000 */
[----:B------:R-:W-:-:S00]  /*0e20*/  NOP ;  /* 0x0000000000007918 */ /* 0x000fc00000000000 */
[----:B------:R-:W-:-:S00]  /*0e30*/  NOP ;  /* 0x0000000000007918 */ /* 0x000fc00000000000 */
[----:B------:R-:W-:-:S00]  /*0e40*/  NOP ;  /* 0x0000000000007918 */ /* 0x000fc00000000000 */
[----:B------:R-:W-:-:S00]  /*0e50*/  NOP ;  /* 0x0000000000007918 */ /* 0x000fc00000000000 */
[----:B------:R-:W-:-:S00]  /*0e60*/  NOP ;  /* 0x0000000000007918 */ /* 0x000fc00000000000 */
[----:B------:R-:W-:-:S00]  /*0e70*/  NOP ;  /* 0x0000000000007918 */ /* 0x000fc00000000000 */
.L_x_11:


//--------------------- .nv.shared.reserved.0     --------------------------
	.section	.nv.shared.reserved.0,"aw",@nobits
	.weak		__nv_reservedSMEM_offset_0_alias
	.size		__nv_reservedSMEM_offset_0_alias, 0, 64
	.other		__nv_reservedSMEM_offset_0_alias,@"STO_CUDA_RESERVED_SHARED STV_DEFAULT"
__nv_reservedSMEM_offset_0_alias:
	.zero		0
	.zero		64


//--------------------- .nv.constant0._Z16heat_step_kernelPKfPfjfff --------------------------
	.section	.nv.constant0._Z16heat_step_kernelPKfPfjfff,"a",@progbits
	.sectionflags	@""
	.align	4
.nv.constant0._Z16heat_step_kernelPKfPfjfff:
	.zero		928


//--------------------- SYMBOLS --------------------------

	.type		.nv.reservedSmem.offset0,@object
	.size		.nv.reservedSmem.offset0,0x4
